//
// Generated by NVIDIA NVVM Compiler
//
// Compiler Build ID: CL-36424714
// Cuda compilation tools, release 13.0, V13.0.88
// Based on NVVM 20.0.0
//

.version 9.0
.target sm_100
.address_size 64

	// .globl	_Z15quantize_kernelPKfPffm

.visible .entry _Z15quantize_kernelPKfPffm(
	.param .u64 .ptr .align 1 _Z15quantize_kernelPKfPffm_param_0,
	.param .u64 .ptr .align 1 _Z15quantize_kernelPKfPffm_param_1,
	.param .f32 _Z15quantize_kernelPKfPffm_param_2,
	.param .u64 _Z15quantize_kernelPKfPffm_param_3
)
{
	.reg .pred 	%p<2>;
	.reg .b32 	%r<5>;
	.reg .b32 	%f<9>;
	.reg .b64 	%rd<10>;

	ld.param.u64 	%rd2, [_Z15quantize_kernelPKfPffm_param_0];
	ld.param.u64 	%rd3, [_Z15quantize_kernelPKfPffm_param_1];
	ld.param.f32 	%f1, [_Z15quantize_kernelPKfPffm_param_2];
	ld.param.u64 	%rd4, [_Z15quantize_kernelPKfPffm_param_3];
	mov.u32 	%r1, %ctaid.x;
	mov.u32 	%r2, %ntid.x;
	mov.u32 	%r3, %tid.x;
	mad.lo.s32 	%r4, %r1, %r2, %r3;
	cvt.u64.u32 	%rd1, %r4;
	setp.le.u64 	%p1, %rd4, %rd1;
	@%p1 bra 	$L__BB0_2;
	cvta.to.global.u64 	%rd5, %rd2;
	cvta.to.global.u64 	%rd6, %rd3;
	shl.b64 	%rd7, %rd1, 2;
	add.s64 	%rd8, %rd5, %rd7;
	ld.global.nc.f32 	%f2, [%rd8];
	div.rn.f32 	%f3, %f2, %f1;
	mov.f32 	%f4, 0f3F000000;
	copysign.f32 	%f5, %f3, %f4;
	add.rz.f32 	%f6, %f3, %f5;
	cvt.rzi.f32.f32 	%f7, %f6;
	mul.f32 	%f8, %f1, %f7;
	add.s64 	%rd9, %rd6, %rd7;
	st.global.f32 	[%rd9], %f8;
$L__BB0_2:
	ret;

}


// ===== COMPILED SASS (sm_100) =====

	.target	sm_100

	.elftype	@"ET_EXEC"


//--------------------- .note.nv.tkinfo           --------------------------
	.section	.note.nv.tkinfo,"",@"SHT_NOTE"
	.sectionflags	@"SHF_NOTE_NV_TKINFO"
	.tkinfo
        /*0018*/ 	.word	0x00000002
        /*0030*/ 	.string	""
        /*0030*/ 	.string	"ptxas"
        /*0030*/ 	.string	"Cuda compilation tools, release 13.0, V13.0.88"
        /*0030*/ 	.string	"Build cuda_13.0.r13.0/compiler.36424714_0"
        /*0030*/ 	.string	"-arch sm_100 -m 64 "



//--------------------- .note.nv.cuinfo           --------------------------
	.section	.note.nv.cuinfo,"",@"SHT_NOTE"
	.sectionflags	@"SHF_NOTE_NV_CUINFO"
        /*0018*/ 	.short	0x0002
        /*001a*/ 	.short	0x0064
        /*001c*/ 	.short	0x0082
	.zero		2


//--------------------- .nv.info                  --------------------------
	.section	.nv.info,"",@"SHT_CUDA_INFO"
	.align	4


	//----- nvinfo : EIATTR_REGCOUNT
	.align		4
        /*0000*/ 	.byte	0x04, 0x2f
        /*0002*/ 	.short	(.L_1 - .L_0)
	.align		4
.L_0:
        /*0004*/ 	.word	index@(_Z15quantize_kernelPKfPffm)
        /*0008*/ 	.word	0x00000010


	//----- nvinfo : EIATTR_FRAME_SIZE
	.align		4
.L_1:
        /*000c*/ 	.byte	0x04, 0x11
        /*000e*/ 	.short	(.L_3 - .L_2)
	.align		4
.L_2:
        /*0010*/ 	.word	index@($__internal_0_$__cuda_sm3x_div_rn_noftz_f32_slowpath)
        /*0014*/ 	.word	0x00000000


	//----- nvinfo : EIATTR_FRAME_SIZE
	.align		4
.L_3:
        /*0018*/ 	.byte	0x04, 0x11
        /*001a*/ 	.short	(.L_5 - .L_4)
	.align		4
.L_4:
        /*001c*/ 	.word	index@(_Z15quantize_kernelPKfPffm)
        /*0020*/ 	.word	0x00000000


	//----- nvinfo : EIATTR_MIN_STACK_SIZE
	.align		4
.L_5:
        /*0024*/ 	.byte	0x04, 0x12
        /*0026*/ 	.short	(.L_7 - .L_6)
	.align		4
.L_6:
        /*0028*/ 	.word	index@(_Z15quantize_kernelPKfPffm)
        /*002c*/ 	.word	0x00000000
.L_7:


//--------------------- .nv.compat                --------------------------
	.section	.nv.compat,"",@"SHT_CUDA_COMPAT_INFO"
	.align	4
        /*0000*/ 	.byte	0x02, 0x09, 0x00, 0x00, 0x02, 0x02, 0x01, 0x00, 0x02, 0x05, 0x05, 0x00, 0x03, 0x07, 0x01, 0x01
        /*0010*/ 	.byte	0x02, 0x03, 0x00, 0x00, 0x02, 0x06, 0x01, 0x00, 0x04, 0x0b, 0x08, 0x00, 0x01, 0x00, 0x00, 0x00
        /*0020*/ 	.byte	0x00, 0x00, 0x00, 0x00


//--------------------- .nv.info._Z15quantize_kernelPKfPffm --------------------------
	.section	.nv.info._Z15quantize_kernelPKfPffm,"",@"SHT_CUDA_INFO"
	.sectionflags	@""
	.align	4


	//----- nvinfo : EIATTR_CUDA_API_VERSION
	.align		4
        /*0000*/ 	.byte	0x04, 0x37
        /*0002*/ 	.short	(.L_9 - .L_8)
.L_8:
        /*0004*/ 	.word	0x00000082


	//----- nvinfo : EIATTR_KPARAM_INFO
	.align		4
.L_9:
        /*0008*/ 	.byte	0x04, 0x17
        /*000a*/ 	.short	(.L_11 - .L_10)
.L_10:
        /*000c*/ 	.word	0x00000000
        /*0010*/ 	.short	0x0003
        /*0012*/ 	.short	0x0018
        /*0014*/ 	.byte	0x00, 0xf0, 0x21, 0x00


	//----- nvinfo : EIATTR_KPARAM_INFO
	.align		4
.L_11:
        /*0018*/ 	.byte	0x04, 0x17
        /*001a*/ 	.short	(.L_13 - .L_12)
.L_12:
        /*001c*/ 	.word	0x00000000
        /*0020*/ 	.short	0x0002
        /*0022*/ 	.short	0x0010
        /*0024*/ 	.byte	0x00, 0xf0, 0x11, 0x00


	//----- nvinfo : EIATTR_KPARAM_INFO
	.align		4
.L_13:
        /*0028*/ 	.byte	0x04, 0x17
        /*002a*/ 	.short	(.L_15 - .L_14)
.L_14:
        /*002c*/ 	.word	0x00000000
        /*0030*/ 	.short	0x0001
        /*0032*/ 	.short	0x0008
        /*0034*/ 	.byte	0x00, 0xf5, 0x21, 0x00


	//----- nvinfo : EIATTR_KPARAM_INFO
	.align		4
.L_15:
        /*0038*/ 	.byte	0x04, 0x17
        /*003a*/ 	.short	(.L_17 - .L_16)
.L_16:
        /*003c*/ 	.word	0x00000000
        /*0040*/ 	.short	0x0000
        /*0042*/ 	.short	0x0000
        /*0044*/ 	.byte	0x00, 0xf5, 0x21, 0x00


	//----- nvinfo : EIATTR_SPARSE_MMA_MASK
	.align		4
.L_17:
        /*0048*/ 	.byte	0x03, 0x50
        /*004a*/ 	.short	0x0000


	//----- nvinfo : EIATTR_MAXREG_COUNT
	.align		4
        /*004c*/ 	.byte	0x03, 0x1b
        /*004e*/ 	.short	0x00ff


	//----- nvinfo : EIATTR_MERCURY_ISA_VERSION
	.align		4
        /*0050*/ 	.byte	0x03, 0x5f
        /*0052*/ 	.short	0x0101


	//----- nvinfo : EIATTR_VRC_CTA_INIT_COUNT
	.align		4
        /*0054*/ 	.byte	0x02, 0x4a
	.zero		1
	.zero		1


	//----- nvinfo : EIATTR_EXIT_INSTR_OFFSETS
	.align		4
        /*0058*/ 	.byte	0x04, 0x1c
        /*005a*/ 	.short	(.L_19 - .L_18)


	//   ....[0]....
.L_18:
        /*005c*/ 	.word	0x00000080


	//   ....[1]....
        /*0060*/ 	.word	0x00000280


	//----- nvinfo : EIATTR_CRS_STACK_SIZE
	.align		4
.L_19:
        /*0064*/ 	.byte	0x04, 0x1e
        /*0066*/ 	.short	(.L_21 - .L_20)
.L_20:
        /*0068*/ 	.word	0x00000000


	//----- nvinfo : EIATTR_CBANK_PARAM_SIZE
	.align		4
.L_21:
        /*006c*/ 	.byte	0x03, 0x19
        /*006e*/ 	.short	0x0020


	//----- nvinfo : EIATTR_PARAM_CBANK
	.align		4
        /*0070*/ 	.byte	0x04, 0x0a
        /*0072*/ 	.short	(.L_23 - .L_22)
	.align		4
.L_22:
        /*0074*/ 	.word	index@(.nv.constant0._Z15quantize_kernelPKfPffm)
        /*0078*/ 	.short	0x0380
        /*007a*/ 	.short	0x0020


	//----- nvinfo : EIATTR_SW_WAR
	.align		4
.L_23:
        /*007c*/ 	.byte	0x04, 0x36
        /*007e*/ 	.short	(.L_25 - .L_24)
.L_24:
        /*0080*/ 	.word	0x00000008
.L_25:


//--------------------- .nv.callgraph             --------------------------
	.section	.nv.callgraph,"",@"SHT_CUDA_CALLGRAPH"
	.align	4
	.sectionentsize	8
	.align		4
        /*0000*/ 	.word	0x00000000
	.align		4
        /*0004*/ 	.word	0xffffffff
	.align		4
        /*0008*/ 	.word	0x00000000
	.align		4
        /*000c*/ 	.word	0xfffffffe
	.align		4
        /*0010*/ 	.word	0x00000000
	.align		4
        /*0014*/ 	.word	0xfffffffd
	.align		4
        /*0018*/ 	.word	0x00000000
	.align		4
        /*001c*/ 	.word	0xfffffffc


//--------------------- .text._Z15quantize_kernelPKfPffm --------------------------
	.section	.text._Z15quantize_kernelPKfPffm,"ax",@progbits
	.align	128
        .global         _Z15quantize_kernelPKfPffm
        .type           _Z15quantize_kernelPKfPffm,@function
        .size           _Z15quantize_kernelPKfPffm,(.L_x_14 - _Z15quantize_kernelPKfPffm)
        .other          _Z15quantize_kernelPKfPffm,@"STO_CUDA_ENTRY STV_DEFAULT"
_Z15quantize_kernelPKfPffm:
.text._Z15quantize_kernelPKfPffm:
[----:B------:R-:W-:Y:S01]  /*0000*/  LDC R1, c[0x0][0x37c] ;  /* 0x0000df00ff017b82 */ /* 0x000fe20000000800 */
[----:B------:R-:W0:Y:S07]  /*0010*/  S2R R3, SR_TID.X ;  /* 0x0000000000037919 */ /* 0x000e2e0000002100 */
[----:B------:R-:W0:Y:S01]  /*0020*/  S2UR UR4, SR_CTAID.X ;  /* 0x00000000000479c3 */ /* 0x000e220000002500 */
[----:B------:R-:W1:Y:S07]  /*0030*/  LDCU.64 UR6, c[0x0][0x398] ;  /* 0x00007300ff0677ac */ /* 0x000e6e0008000a00 */
[----:B------:R-:W0:Y:S02]  /*0040*/  LDC R2, c[0x0][0x360] ;  /* 0x0000d800ff027b82 */ /* 0x000e240000000800 */
[----:B0-----:R-:W-:-:S05]  /*0050*/  IMAD R2, R2, UR4, R3 ;  /* 0x0000000402027c24 */ /* 0x001fca000f8e0203 */
[----:B-1----:R-:W-:-:S04]  /*0060*/  ISETP.GE.U32.AND P0, PT, R2, UR6, PT ;  /* 0x0000000602007c0c */ /* 0x002fc8000bf06070 */
[----:B------:R-:W-:-:S13]  /*0070*/  ISETP.GE.U32.AND.EX P0, PT, RZ, UR7, PT, P0 ;  /* 0x00000007ff007c0c */ /* 0x000fda000bf06100 */
[----:B------:R-:W-:Y:S05]  /*0080*/  @P0 EXIT ;  /* 0x000000000000094d */ /* 0x000fea0003800000 */
[----:B------:R-:W0:Y:S01]  /*0090*/  LDCU.64 UR6, c[0x0][0x380] ;  /* 0x00007000ff0677ac */ /* 0x000e220008000a00 */
[----:B------:R-:W-:Y:S01]  /*00a0*/  IMAD.SHL.U32 R4, R2, 0x4, RZ ;  /* 0x0000000402047824 */ /* 0x000fe200078e00ff */
[----:B------:R-:W-:Y:S01]  /*00b0*/  SHF.R.U32.HI R2, RZ, 0x1e, R2 ;  /* 0x0000001eff027819 */ /* 0x000fe20000011602 */
[----:B------:R-:W1:Y:S01]  /*00c0*/  LDC R9, c[0x0][0x390] ;  /* 0x0000e400ff097b82 */ /* 0x000e620000000800 */
[----:B------:R-:W2:Y:S02]  /*00d0*/  LDCU.64 UR4, c[0x0][0x358] ;  /* 0x00006b00ff0477ac */ /* 0x000ea40008000a00 */
[----:B0-----:R-:W-:-:S04]  /*00e0*/  IADD3 R6, P0, PT, R4, UR6, RZ ;  /* 0x0000000604067c10 */ /* 0x001fc8000ff1e0ff */
[----:B------:R-:W-:-:S05]  /*00f0*/  IADD3.X R7, PT, PT, R2, UR7, RZ, P0, !PT ;  /* 0x0000000702077c10 */ /* 0x000fca00087fe4ff */
[----:B--2---:R-:W2:Y:S01]  /*0100*/  LDG.E.CONSTANT R0, desc[UR4][R6.64] ;  /* 0x0000000406007981 */ /* 0x004ea2000c1e9900 */
[----:B-1----:R-:W0:Y:S01]  /*0110*/  MUFU.RCP R3, R9 ;  /* 0x0000000900037308 */ /* 0x002e220000001000 */
[----:B------:R-:W-:Y:S01]  /*0120*/  BSSY.RECONVERGENT B0, `(.L_x_0) ;  /* 0x000000b000007945 */ /* 0x000fe20003800200 */
[----:B0-----:R-:W-:-:S04]  /*0130*/  FFMA R8, R3, -R9, 1 ;  /* 0x3f80000003087423 */ /* 0x001fc80000000809 */
[----:B------:R-:W-:Y:S02]  /*0140*/  FFMA R3, R3, R8, R3 ;  /* 0x0000000803037223 */ /* 0x000fe40000000003 */
[----:B--2---:R-:W0:Y:S02]  /*0150*/  FCHK P0, R0, R9 ;  /* 0x0000000900007302 */ /* 0x004e240000000000 */
[----:B------:R-:W-:-:S04]  /*0160*/  FFMA R5, R0, R3, RZ ;  /* 0x0000000300057223 */ /* 0x000fc800000000ff */
[----:B------:R-:W-:-:S04]  /*0170*/  FFMA R8, R5, -R9, R0 ;  /* 0x8000000905087223 */ /* 0x000fc80000000000 */
[----:B------:R-:W-:Y:S01]  /*0180*/  FFMA R3, R3, R8, R5 ;  /* 0x0000000803037223 */ /* 0x000fe20000000005 */
[----:B0-----:R-:W-:Y:S06]  /*0190*/  @!P0 BRA `(.L_x_1) ;  /* 0x00000000000c8947 */ /* 0x001fec0003800000 */
[----:B------:R-:W-:-:S07]  /*01a0*/  MOV R6, 0x1c0 ;  /* 0x000001c000067802 */ /* 0x000fce0000000f00 */
[----:B------:R-:W-:Y:S05]  /*01b0*/  CALL.REL.NOINC `($__internal_0_$__cuda_sm3x_div_rn_noftz_f32_slowpath) ;  /* 0x0000000000347944 */ /* 0x000fea0003c00000 */
[----:B------:R-:W-:-:S07]  /*01c0*/  IMAD.MOV.U32 R3, RZ, RZ, R0 ;  /* 0x000000ffff037224 */ /* 0x000fce00078e0000 */
.L_x_1:
[----:B------:R-:W-:Y:S05]  /*01d0*/  BSYNC.RECONVERGENT B0 ;  /* 0x0000000000007941 */ /* 0x000fea0003800200 */
.L_x_0:
[----:B------:R-:W-:Y:S01]  /*01e0*/  IMAD.MOV.U32 R0, RZ, RZ, 0x3f000000 ;  /* 0x3f000000ff007424 */ /* 0x000fe200078e00ff */
[----:B------:R-:W0:Y:S04]  /*01f0*/  LDCU.64 UR6, c[0x0][0x388] ;  /* 0x00007100ff0677ac */ /* 0x000e280008000a00 */
[--C-:B------:R-:W-:Y:S01]  /*0200*/  LOP3.LUT R0, R0, 0x80000000, R3.reuse, 0xb8, !PT ;  /* 0x8000000000007812 */ /* 0x100fe200078eb803 */
[----:B------:R-:W1:Y:S04]  /*0210*/  LDCU UR8, c[0x0][0x390] ;  /* 0x00007200ff0877ac */ /* 0x000e680008000800 */
[----:B------:R-:W-:-:S06]  /*0220*/  FADD.RZ R0, R0, R3 ;  /* 0x0000000300007221 */ /* 0x000fcc000000c000 */
[----:B------:R-:W1:Y:S01]  /*0230*/  FRND.TRUNC R0, R0 ;  /* 0x0000000000007307 */ /* 0x000e62000020d000 */
[----:B0-----:R-:W-:-:S04]  /*0240*/  IADD3 R4, P0, PT, R4, UR6, RZ ;  /* 0x0000000604047c10 */ /* 0x001fc8000ff1e0ff */
[----:B------:R-:W-:Y:S01]  /*0250*/  IADD3.X R5, PT, PT, R2, UR7, RZ, P0, !PT ;  /* 0x0000000702057c10 */ /* 0x000fe200087fe4ff */
[----:B-1----:R-:W-:-:S05]  /*0260*/  FMUL R3, R0, UR8 ;  /* 0x0000000800037c20 */ /* 0x002fca0008400000 */
[----:B------:R-:W-:Y:S01]  /*0270*/  STG.E desc[UR4][R4.64], R3 ;  /* 0x0000000304007986 */ /* 0x000fe2000c101904 */
[----:B------:R-:W-:Y:S05]  /*0280*/  EXIT ;  /* 0x000000000000794d */ /* 0x000fea0003800000 */
        .weak           $__internal_0_$__cuda_sm3x_div_rn_noftz_f32_slowpath
        .type           $__internal_0_$__cuda_sm3x_div_rn_noftz_f32_slowpath,@function
        .size           $__internal_0_$__cuda_sm3x_div_rn_noftz_f32_slowpath,(.L_x_14 - $__internal_0_$__cuda_sm3x_div_rn_noftz_f32_slowpath)
$__internal_0_$__cuda_sm3x_div_rn_noftz_f32_slowpath:
[----:B------:R-:W0:Y:S01]  /*0290*/  LDC R3, c[0x0][0x390] ;  /* 0x0000e400ff037b82 */ /* 0x000e220000000800 */
[--C-:B------:R-:W-:Y:S01]  /*02a0*/  SHF.R.U32.HI R5, RZ, 0x17, R0.reuse ;  /* 0x00000017ff057819 */ /* 0x100fe20000011600 */
[----:B------:R-:W1:Y:S01]  /*02b0*/  LDCU UR6, c[0x0][0x390] ;  /* 0x00007200ff0677ac */ /* 0x000e620008000800 */
[----:B------:R-:W-:Y:S01]  /*02c0*/  BSSY.RECONVERGENT B1, `(.L_x_2) ;  /* 0x0000064000017945 */ /* 0x000fe20003800200 */
[----:B------:R-:W-:Y:S01]  /*02d0*/  IMAD.MOV.U32 R8, RZ, RZ, R0 ;  /* 0x000000ffff087224 */ /* 0x000fe200078e0000 */
[----:B------:R-:W-:-:S05]  /*02e0*/  LOP3.LUT R5, R5, 0xff, RZ, 0xc0, !PT ;  /* 0x000000ff05057812 */ /* 0x000fca00078ec0ff */
[----:B------:R-:W-:Y:S02]  /*02f0*/  VIADD R11, R5, 0xffffffff ;  /* 0xffffffff050b7836 */ /* 0x000fe40000000000 */
[----:B-1----:R-:W-:Y:S01]  /*0300*/  IMAD.U32 R9, RZ, RZ, UR6 ;  /* 0x00000006ff097e24 */ /* 0x002fe2000f8e00ff */
[----:B0-----:R-:W-:-:S04]  /*0310*/  SHF.R.U32.HI R7, RZ, 0x17, R3 ;  /* 0x00000017ff077819 */ /* 0x001fc80000011603 */
[----:B------:R-:W-:-:S05]  /*0320*/  LOP3.LUT R7, R7, 0xff, RZ, 0xc0, !PT ;  /* 0x000000ff07077812 */ /* 0x000fca00078ec0ff */
[----:B------:R-:W-:-:S05]  /*0330*/  VIADD R12, R7, 0xffffffff ;  /* 0xffffffff070c7836 */ /* 0x000fca0000000000 */
[----:B------:R-:W-:-:S04]  /*0340*/  ISETP.GT.U32.AND P0, PT, R12, 0xfd, PT ;  /* 0x000000fd0c00780c */ /* 0x000fc80003f04070 */
[----:B------:R-:W-:-:S13]  /*0350*/  ISETP.GT.U32.OR P0, PT, R11, 0xfd, P0 ;  /* 0x000000fd0b00780c */ /* 0x000fda0000704470 */
[----:B------:R-:W-:Y:S01]  /*0360*/  @!P0 IMAD.MOV.U32 R10, RZ, RZ, RZ ;  /* 0x000000ffff0a8224 */ /* 0x000fe200078e00ff */
[----:B------:R-:W-:Y:S06]  /*0370*/  @!P0 BRA `(.L_x_3) ;  /* 0x00000000005c8947 */ /* 0x000fec0003800000 */
[----:B------:R-:W-:Y:S02]  /*0380*/  FSETP.GTU.FTZ.AND P1, PT, |R3|, +INF , PT ;  /* 0x7f8000000300780b */ /* 0x000fe40003f3c200 */
[----:B------:R-:W-:-:S04]  /*0390*/  FSETP.GTU.FTZ.AND P0, PT, |R0|, +INF , PT ;  /* 0x7f8000000000780b */ /* 0x000fc80003f1c200 */
[----:B------:R-:W-:-:S13]  /*03a0*/  PLOP3.LUT P0, PT, P0, P1, PT, 0xf8, 0x8f ;  /* 0x00000000008f781c */ /* 0x000fda0000703f70 */
[----:B------:R-:W-:Y:S05]  /*03b0*/  @P0 BRA `(.L_x_4) ;  /* 0x00000004004c0947 */ /* 0x000fea0003800000 */
[----:B------:R-:W-:-:S13]  /*03c0*/  LOP3.LUT P0, RZ, R9, 0x7fffffff, R8, 0xc8, !PT ;  /* 0x7fffffff09ff7812 */ /* 0x000fda000780c808 */
[----:B------:R-:W-:Y:S05]  /*03d0*/  @!P0 BRA `(.L_x_5) ;  /* 0x00000004003c8947 */ /* 0x000fea0003800000 */
[C---:B------:R-:W-:Y:S02]  /*03e0*/  FSETP.NEU.FTZ.AND P2, PT, |R0|.reuse, +INF , PT ;  /* 0x7f8000000000780b */ /* 0x040fe40003f5d200 */
[----:B------:R-:W-:Y:S02]  /*03f0*/  FSETP.NEU.FTZ.AND P1, PT, |R3|, +INF , PT ;  /* 0x7f8000000300780b */ /* 0x000fe40003f3d200 */
[----:B------:R-:W-:-:S11]  /*0400*/  FSETP.NEU.FTZ.AND P0, PT, |R0|, +INF , PT ;  /* 0x7f8000000000780b */ /* 0x000fd60003f1d200 */
[----:B------:R-:W-:Y:S05]  /*0410*/  @!P1 BRA !P2, `(.L_x_5) ;  /* 0x00000004002c9947 */ /* 0x000fea0005000000 */
[----:B------:R-:W-:-:S04]  /*0420*/  LOP3.LUT P2, RZ, R8, 0x7fffffff, RZ, 0xc0, !PT ;  /* 0x7fffffff08ff7812 */ /* 0x000fc8000784c0ff */
[----:B------:R-:W-:-:S13]  /*0430*/  PLOP3.LUT P1, PT, P1, P2, PT, 0x2f, 0xf2 ;  /* 0x0000000000f2781c */ /* 0x000fda0000f24577 */
[----:B------:R-:W-:Y:S05]  /*0440*/  @P1 BRA `(.L_x_6) ;  /* 0x0000000400181947 */ /* 0x000fea0003800000 */
[----:B------:R-:W-:-:S04]  /*0450*/  LOP3.LUT P1, RZ, R9, 0x7fffffff, RZ, 0xc0, !PT ;  /* 0x7fffffff09ff7812 */ /* 0x000fc8000782c0ff */
[----:B------:R-:W-:-:S13]  /*0460*/  PLOP3.LUT P0, PT, P0, P1, PT, 0x2f, 0xf2 ;  /* 0x0000000000f2781c */ /* 0x000fda0000702577 */
[----:B------:R-:W-:Y:S05]  /*0470*/  @P0 BRA `(.L_x_7) ;  /* 0x0000000400000947 */ /* 0x000fea0003800000 */
[----:B------:R-:W-:Y:S02]  /*0480*/  ISETP.GE.AND P0, PT, R11, RZ, PT ;  /* 0x000000ff0b00720c */ /* 0x000fe40003f06270 */
[----:B------:R-:W-:-:S11]  /*0490*/  ISETP.GE.AND P1, PT, R12, RZ, PT ;  /* 0x000000ff0c00720c */ /* 0x000fd60003f26270 */
[----:B------:R-:W-:Y:S02]  /*04a0*/  @P0 IMAD.MOV.U32 R10, RZ, RZ, RZ ;  /* 0x000000ffff0a0224 */ /* 0x000fe400078e00ff */
[----:B------:R-:W-:Y:S01]  /*04b0*/  @!P0 FFMA R8, R0, 1.84467440737095516160e+19, RZ ;  /* 0x5f80000000088823 */ /* 0x000fe200000000ff */
[----:B------:R-:W-:Y:S02]  /*04c0*/  @!P0 IMAD.MOV.U32 R10, RZ, RZ, -0x40 ;  /* 0xffffffc0ff0a8424 */ /* 0x000fe400078e00ff */
[----:B------:R-:W-:Y:S02]  /*04d0*/  @!P1 FFMA R9, R3, 1.84467440737095516160e+19, RZ ;  /* 0x5f80000003099823 */ /* 0x000fe400000000ff */
[----:B------:R-:W-:-:S07]  /*04e0*/  @!P1 VIADD R10, R10, 0x40 ;  /* 0x000000400a0a9836 */ /* 0x000fce0000000000 */
.L_x_3:
[----:B------:R-:W-:Y:S01]  /*04f0*/  LEA R0, R7, 0xc0800000, 0x17 ;  /* 0xc080000007007811 */ /* 0x000fe200078eb8ff */
[----:B------:R-:W-:Y:S01]  /*0500*/  VIADD R5, R5, 0xffffff81 ;  /* 0xffffff8105057836 */ /* 0x000fe20000000000 */
[----:B------:R-:W-:Y:S03]  /*0510*/  BSSY.RECONVERGENT B2, `(.L_x_8) ;  /* 0x0000035000027945 */ /* 0x000fe60003800200 */
[----:B------:R-:W-:Y:S02]  /*0520*/  IMAD.IADD R9, R9, 0x1, -R0 ;  /* 0x0000000109097824 */ /* 0x000fe400078e0a00 */
[C---:B------:R-:W-:Y:S01]  /*0530*/  IMAD R0, R5.reuse, -0x800000, R8 ;  /* 0xff80000005007824 */ /* 0x040fe200078e0208 */
[----:B------:R-:W-:Y:S01]  /*0540*/  IADD3 R5, PT, PT, R5, 0x7f, -R7 ;  /* 0x0000007f05057810 */ /* 0x000fe20007ffe807 */
[----:B------:R-:W0:Y:S01]  /*0550*/  MUFU.RCP R3, R9 ;  /* 0x0000000900037308 */ /* 0x000e220000001000 */
[----:B------:R-:W-:-:S03]  /*0560*/  FADD.FTZ R11, -R9, -RZ ;  /* 0x800000ff090b7221 */ /* 0x000fc60000010100 */
[----:B------:R-:W-:Y:S02]  /*0570*/  IMAD.IADD R5, R5, 0x1, R10 ;  /* 0x0000000105057824 */ /* 0x000fe400078e020a */
[----:B0-----:R-:W-:-:S04]  /*0580*/  FFMA R12, R3, R11, 1 ;  /* 0x3f800000030c7423 */ /* 0x001fc8000000000b */
[----:B------:R-:W-:-:S04]  /*0590*/  FFMA R12, R3, R12, R3 ;  /* 0x0000000c030c7223 */ /* 0x000fc80000000003 */
[----:B------:R-:W-:-:S04]  /*05a0*/  FFMA R3, R0, R12, RZ ;  /* 0x0000000c00037223 */ /* 0x000fc800000000ff */
[----:B------:R-:W-:-:S04]  /*05b0*/  FFMA R8, R11, R3, R0 ;  /* 0x000000030b087223 */ /* 0x000fc80000000000 */
[----:B------:R-:W-:-:S04]  /*05c0*/  FFMA R13, R12, R8, R3 ;  /* 0x000000080c0d7223 */ /* 0x000fc80000000003 */
[----:B------:R-:W-:-:S04]  /*05d0*/  FFMA R8, R11, R13, R0 ;  /* 0x0000000d0b087223 */ /* 0x000fc80000000000 */
[----:B------:R-:W-:-:S05]  /*05e0*/  FFMA R0, R12, R8, R13 ;  /* 0x000000080c007223 */ /* 0x000fca000000000d */
[----:B------:R-:W-:-:S04]  /*05f0*/  SHF.R.U32.HI R3, RZ, 0x17, R0 ;  /* 0x00000017ff037819 */ /* 0x000fc80000011600 */
[----:B------:R-:W-:-:S05]  /*0600*/  LOP3.LUT R3, R3, 0xff, RZ, 0xc0, !PT ;  /* 0x000000ff03037812 */ /* 0x000fca00078ec0ff */
[----:B------:R-:W-:-:S04]  /*0610*/  IMAD.IADD R7, R3, 0x1, R5 ;  /* 0x0000000103077824 */ /* 0x000fc800078e0205 */
[----:B------:R-:W-:-:S05]  /*0620*/  VIADD R3, R7, 0xffffffff ;  /* 0xffffffff07037836 */ /* 0x000fca0000000000 */
[----:B------:R-:W-:-:S13]  /*0630*/  ISETP.GE.U32.AND P0, PT, R3, 0xfe, PT ;  /* 0x000000fe0300780c */ /* 0x000fda0003f06070 */
[----:B------:R-:W-:Y:S05]  /*0640*/  @!P0 BRA `(.L_x_9) ;  /* 0x0000000000808947 */ /* 0x000fea0003800000 */
[----:B------:R-:W-:-:S13]  /*0650*/  ISETP.GT.AND P0, PT, R7, 0xfe, PT ;  /* 0x000000fe0700780c */ /* 0x000fda0003f04270 */
[----:B------:R-:W-:Y:S05]  /*0660*/  @P0 BRA `(.L_x_10) ;  /* 0x00000000006c0947 */ /* 0x000fea0003800000 */
[----:B------:R-:W-:-:S13]  /*0670*/  ISETP.GE.AND P0, PT, R7, 0x1, PT ;  /* 0x000000010700780c */ /* 0x000fda0003f06270 */
[----:B------:R-:W-:Y:S05]  /*0680*/  @P0 BRA `(.L_x_11) ;  /* 0x0000000000740947 */ /* 0x000fea0003800000 */
[----:B------:R-:W-:Y:S02]  /*0690*/  ISETP.GE.AND P0, PT, R7, -0x18, PT ;  /* 0xffffffe80700780c */ /* 0x000fe40003f06270 */
[----:B------:R-:W-:-:S11]  /*06a0*/  LOP3.LUT R0, R0, 0x80000000, RZ, 0xc0, !PT ;  /* 0x8000000000007812 */ /* 0x000fd600078ec0ff */
[----:B------:R-:W-:Y:S05]  /*06b0*/  @!P0 BRA `(.L_x_11) ;  /* 0x0000000000688947 */ /* 0x000fea0003800000 */
[CC--:B------:R-:W-:Y:S01]  /*06c0*/  FFMA.RZ R3, R12.reuse, R8.reuse, R13 ;  /* 0x000000080c037223 */ /* 0x0c0fe2000000c00d */
[C---:B------:R-:W-:Y:S01]  /*06d0*/  VIADD R10, R7.reuse, 0x20 ;  /* 0x00000020070a7836 */ /* 0x040fe20000000000 */
[C---:B------:R-:W-:Y:S02]  /*06e0*/  ISETP.NE.AND P2, PT, R7.reuse, RZ, PT ;  /* 0x000000ff0700720c */ /* 0x040fe40003f45270 */
[----:B------:R-:W-:Y:S01]  /*06f0*/  ISETP.NE.AND P1, PT, R7, RZ, PT ;  /* 0x000000ff0700720c */ /* 0x000fe20003f25270 */
[----:B------:R-:W-:Y:S01]  /*0700*/  IMAD.MOV R7, RZ, RZ, -R7 ;  /* 0x000000ffff077224 */ /* 0x000fe200078e0a07 */
[----:B------:R-:W-:Y:S01]  /*0710*/  LOP3.LUT R5, R3, 0x7fffff, RZ, 0xc0, !PT ;  /* 0x007fffff03057812 */ /* 0x000fe200078ec0ff */
[CCC-:B------:R-:W-:Y:S01]  /*0720*/  FFMA.RP R3, R12.reuse, R8.reuse, R13.reuse ;  /* 0x000000080c037223 */ /* 0x1c0fe2000000800d */
[----:B------:R-:W-:Y:S02]  /*0730*/  FFMA.RM R8, R12, R8, R13 ;  /* 0x000000080c087223 */ /* 0x000fe4000000400d */
[----:B------:R-:W-:-:S03]  /*0740*/  LOP3.LUT R5, R5, 0x800000, RZ, 0xfc, !PT ;  /* 0x0080000005057812 */ /* 0x000fc600078efcff */
[----:B------:R-:W-:Y:S02]  /*0750*/  FSETP.NEU.FTZ.AND P0, PT, R3, R8, PT ;  /* 0x000000080300720b */ /* 0x000fe40003f1d000 */
[----:B------:R-:W-:Y:S02]  /*0760*/  SHF.L.U32 R10, R5, R10, RZ ;  /* 0x0000000a050a7219 */ /* 0x000fe400000006ff */
[----:B------:R-:W-:Y:S02]  /*0770*/  SEL R8, R7, RZ, P2 ;  /* 0x000000ff07087207 */ /* 0x000fe40001000000 */
[----:B------:R-:W-:Y:S02]  /*0780*/  ISETP.NE.AND P1, PT, R10, RZ, P1 ;  /* 0x000000ff0a00720c */ /* 0x000fe40000f25270 */
[----:B------:R-:W-:Y:S02]  /*0790*/  SHF.R.U32.HI R8, RZ, R8, R5 ;  /* 0x00000008ff087219 */ /* 0x000fe40000011605 */
[----:B------:R-:W-:-:S02]  /*07a0*/  PLOP3.LUT P0, PT, P0, P1, PT, 0xf8, 0x8f ;  /* 0x00000000008f781c */ /* 0x000fc40000703f70 */
[----:B------:R-:W-:Y:S02]  /*07b0*/  SHF.R.U32.HI R10, RZ, 0x1, R8 ;  /* 0x00000001ff0a7819 */ /* 0x000fe40000011608 */
[----:B------:R-:W-:-:S04]  /*07c0*/  SEL R3, RZ, 0x1, !P0 ;  /* 0x00000001ff037807 */ /* 0x000fc80004000000 */
[----:B------:R-:W-:-:S04]  /*07d0*/  LOP3.LUT R3, R3, 0x1, R10, 0xf8, !PT ;  /* 0x0000000103037812 */ /* 0x000fc800078ef80a */
[----:B------:R-:W-:-:S05]  /*07e0*/  LOP3.LUT R3, R3, R8, RZ, 0xc0, !PT ;  /* 0x0000000803037212 */ /* 0x000fca00078ec0ff */
[----:B------:R-:W-:-:S05]  /*07f0*/  IMAD.IADD R3, R10, 0x1, R3 ;  /* 0x000000010a037824 */ /* 0x000fca00078e0203 */
[----:B------:R-:W-:Y:S01]  /*0800*/  LOP3.LUT R0, R3, R0, RZ, 0xfc, !PT ;  /* 0x0000000003007212 */ /* 0x000fe200078efcff */
[----:B------:R-:W-:Y:S06]  /*0810*/  BRA `(.L_x_11) ;  /* 0x0000000000107947 */ /* 0x000fec0003800000 */
.L_x_10:
[----:B------:R-:W-:-:S04]  /*0820*/  LOP3.LUT R0, R0, 0x80000000, RZ, 0xc0, !PT ;  /* 0x8000000000007812 */ /* 0x000fc800078ec0ff */
[----:B------:R-:W-:Y:S01]  /*0830*/  LOP3.LUT R0, R0, 0x7f800000, RZ, 0xfc, !PT ;  /* 0x7f80000000007812 */ /* 0x000fe200078efcff */
[----:B------:R-:W-:Y:S06]  /*0840*/  BRA `(.L_x_11) ;  /* 0x0000000000047947 */ /* 0x000fec0003800000 */
.L_x_9:
[----:B------:R-:W-:-:S07]  /*0850*/  IMAD R0, R5, 0x800000, R0 ;  /* 0x0080000005007824 */ /* 0x000fce00078e0200 */
.L_x_11:
[----:B------:R-:W-:Y:S05]  /*0860*/  BSYNC.RECONVERGENT B2 ;  /* 0x0000000000027941 */ /* 0x000fea0003800200 */
.L_x_8:
[----:B------:R-:W-:Y:S05]  /*0870*/  BRA `(.L_x_12) ;  /* 0x0000000000207947 */ /* 0x000fea0003800000 */
.L_x_7:
[----:B------:R-:W-:-:S04]  /*0880*/  LOP3.LUT R0, R9, 0x80000000, R8, 0x48, !PT ;  /* 0x8000000009007812 */ /* 0x000fc800078e4808 */
[----:B------:R-:W-:Y:S01]  /*0890*/  LOP3.LUT R0, R0, 0x7f800000, RZ, 0xfc, !PT ;  /* 0x7f80000000007812 */ /* 0x000fe200078efcff */
[----:B------:R-:W-:Y:S06]  /*08a0*/  BRA `(.L_x_12) ;  /* 0x0000000000147947 */ /* 0x000fec0003800000 */
.L_x_6:
[----:B------:R-:W-:Y:S01]  /*08b0*/  LOP3.LUT R0, R9, 0x80000000, R8, 0x48, !PT ;  /* 0x8000000009007812 */ /* 0x000fe200078e4808 */
[----:B------:R-:W-:Y:S06]  /*08c0*/  BRA `(.L_x_12) ;  /* 0x00000000000c7947 */ /* 0x000fec0003800000 */
.L_x_5:
[----:B------:R-:W0:Y:S01]  /*08d0*/  MUFU.RSQ R0, -QNAN ;  /* 0xffc0000000007908 */ /* 0x000e220000001400 */
[----:B------:R-:W-:Y:S05]  /*08e0*/  BRA `(.L_x_12) ;  /* 0x0000000000047947 */ /* 0x000fea0003800000 */
.L_x_4:
[----:B------:R-:W-:-:S07]  /*08f0*/  FADD.FTZ R0, R0, R3 ;  /* 0x0000000300007221 */ /* 0x000fce0000010000 */
.L_x_12:
[----:B------:R-:W-:Y:S05]  /*0900*/  BSYNC.RECONVERGENT B1 ;  /* 0x0000000000017941 */ /* 0x000fea0003800200 */
.L_x_2:
[----:B------:R-:W-:-:S04]  /*0910*/  IMAD.MOV.U32 R7, RZ, RZ, 0x0 ;  /* 0x00000000ff077424 */ /* 0x000fc800078e00ff */
[----:B0-----:R-:W-:Y:S05]  /*0920*/  RET.REL.NODEC R6 `(_Z15quantize_kernelPKfPffm) ;  /* 0xfffffff406b47950 */ /* 0x001fea0003c3ffff */
.L_x_13:
[----:B------:R-:W-:-:S00]  /*0930*/  BRA `(.L_x_13) ;  /* 0xfffffffc00fc7947 */ /* 0x000fc0000383ffff */
[----:B------:R-:W-:-:S00]  /*0940*/  NOP ;  /* 0x0000000000007918 */ /* 0x000fc00000000000 */
        /* <DEDUP_REMOVED lines=11> */
.L_x_14:


//--------------------- .nv.shared.reserved.0     --------------------------
	.section	.nv.shared.reserved.0,"aw",@nobits
	.weak		__nv_reservedSMEM_offset_0_alias
	.size		__nv_reservedSMEM_offset_0_alias, 0, 64
	.other		__nv_reservedSMEM_offset_0_alias,@"STO_CUDA_RESERVED_SHARED STV_DEFAULT"
__nv_reservedSMEM_offset_0_alias:
	.zero		0
	.zero		64


//--------------------- .nv.constant0._Z15quantize_kernelPKfPffm --------------------------
	.section	.nv.constant0._Z15quantize_kernelPKfPffm,"a",@progbits
	.sectionflags	@""
	.align	4
.nv.constant0._Z15quantize_kernelPKfPffm:
	.zero		928


//--------------------- SYMBOLS --------------------------

	.type		.nv.reservedSmem.offset0,@object
	.size		.nv.reservedSmem.offset0,0x4
